//
// Generated by NVIDIA NVVM Compiler
//
// Compiler Build ID: CL-36424714
// Cuda compilation tools, release 13.0, V13.0.88
// Based on NVVM 20.0.0
//

.version 9.0
.target sm_100
.address_size 64

	// .globl	_Z9stencil2DPdS_ii

.visible .entry _Z9stencil2DPdS_ii(
	.param .u64 .ptr .align 1 _Z9stencil2DPdS_ii_param_0,
	.param .u64 .ptr .align 1 _Z9stencil2DPdS_ii_param_1,
	.param .u32 _Z9stencil2DPdS_ii_param_2,
	.param .u32 _Z9stencil2DPdS_ii_param_3
)
{
	.reg .pred 	%p<7>;
	.reg .b32 	%r<21>;
	.reg .b64 	%rd<16>;
	.reg .b64 	%fd<9>;

	ld.param.u64 	%rd1, [_Z9stencil2DPdS_ii_param_0];
	ld.param.u64 	%rd2, [_Z9stencil2DPdS_ii_param_1];
	ld.param.u32 	%r3, [_Z9stencil2DPdS_ii_param_2];
	ld.param.u32 	%r4, [_Z9stencil2DPdS_ii_param_3];
	mov.u32 	%r5, %ctaid.x;
	mov.u32 	%r6, %ntid.x;
	mov.u32 	%r7, %tid.x;
	mad.lo.s32 	%r1, %r5, %r6, %r7;
	mov.u32 	%r8, %ctaid.y;
	mov.u32 	%r9, %ntid.y;
	mov.u32 	%r10, %tid.y;
	mad.lo.s32 	%r11, %r8, %r9, %r10;
	setp.lt.s32 	%p1, %r1, 1;
	setp.eq.s32 	%p2, %r11, 0;
	or.pred  	%p3, %p1, %p2;
	@%p3 bra 	$L__BB0_3;
	add.s32 	%r12, %r3, -1;
	setp.ge.s32 	%p4, %r1, %r12;
	add.s32 	%r13, %r4, -1;
	setp.ge.s32 	%p5, %r11, %r13;
	or.pred  	%p6, %p4, %p5;
	@%p6 bra 	$L__BB0_3;
	cvta.to.global.u64 	%rd3, %rd1;
	mul.lo.s32 	%r14, %r3, %r11;
	cvt.s64.s32 	%rd4, %r14;
	cvt.u64.u32 	%rd5, %r1;
	add.s64 	%rd6, %rd5, %rd4;
	shl.b64 	%rd7, %rd6, 3;
	add.s64 	%rd8, %rd3, %rd7;
	ld.global.f64 	%fd1, [%rd8+8];
	ld.global.f64 	%fd2, [%rd8+-8];
	add.f64 	%fd3, %fd1, %fd2;
	add.s32 	%r15, %r14, %r3;
	add.s32 	%r16, %r15, %r1;
	mul.wide.s32 	%rd9, %r16, 8;
	add.s64 	%rd10, %rd3, %rd9;
	ld.global.f64 	%fd4, [%rd10];
	add.f64 	%fd5, %fd3, %fd4;
	shl.b32 	%r17, %r3, 1;
	sub.s32 	%r18, %r15, %r17;
	add.s32 	%r19, %r18, %r1;
	mul.wide.s32 	%rd11, %r19, 8;
	add.s64 	%rd12, %rd3, %rd11;
	ld.global.f64 	%fd6, [%rd12];
	add.f64 	%fd7, %fd5, %fd6;
	mul.f64 	%fd8, %fd7, 0d3FD0000000000000;
	add.s32 	%r20, %r19, %r3;
	cvta.to.global.u64 	%rd13, %rd2;
	mul.wide.s32 	%rd14, %r20, 8;
	add.s64 	%rd15, %rd13, %rd14;
	st.global.f64 	[%rd15], %fd8;
$L__BB0_3:
	ret;

}


// ===== COMPILED SASS (sm_100) =====

	.target	sm_100

	.elftype	@"ET_EXEC"


//--------------------- .note.nv.tkinfo           --------------------------
	.section	.note.nv.tkinfo,"",@"SHT_NOTE"
	.sectionflags	@"SHF_NOTE_NV_TKINFO"
	.tkinfo
        /*0018*/ 	.word	0x00000002
        /*0030*/ 	.string	""
        /*0030*/ 	.string	"ptxas"
        /*0030*/ 	.string	"Cuda compilation tools, release 13.0, V13.0.88"
        /*0030*/ 	.string	"Build cuda_13.0.r13.0/compiler.36424714_0"
        /*0030*/ 	.string	"-arch sm_100 -m 64 "



//--------------------- .note.nv.cuinfo           --------------------------
	.section	.note.nv.cuinfo,"",@"SHT_NOTE"
	.sectionflags	@"SHF_NOTE_NV_CUINFO"
        /*0018*/ 	.short	0x0002
        /*001a*/ 	.short	0x0064
        /*001c*/ 	.short	0x0082
	.zero		2


//--------------------- .nv.info                  --------------------------
	.section	.nv.info,"",@"SHT_CUDA_INFO"
	.align	4


	//----- nvinfo : EIATTR_REGCOUNT
	.align		4
        /*0000*/ 	.byte	0x04, 0x2f
        /*0002*/ 	.short	(.L_1 - .L_0)
	.align		4
.L_0:
        /*0004*/ 	.word	index@(_Z9stencil2DPdS_ii)
        /*0008*/ 	.word	0x00000012


	//----- nvinfo : EIATTR_FRAME_SIZE
	.align		4
.L_1:
        /*000c*/ 	.byte	0x04, 0x11
        /*000e*/ 	.short	(.L_3 - .L_2)
	.align		4
.L_2:
        /*0010*/ 	.word	index@(_Z9stencil2DPdS_ii)
        /*0014*/ 	.word	0x00000000


	//----- nvinfo : EIATTR_MIN_STACK_SIZE
	.align		4
.L_3:
        /*0018*/ 	.byte	0x04, 0x12
        /*001a*/ 	.short	(.L_5 - .L_4)
	.align		4
.L_4:
        /*001c*/ 	.word	index@(_Z9stencil2DPdS_ii)
        /*0020*/ 	.word	0x00000000
.L_5:


//--------------------- .nv.compat                --------------------------
	.section	.nv.compat,"",@"SHT_CUDA_COMPAT_INFO"
	.align	4
        /*0000*/ 	.byte	0x02, 0x09, 0x00, 0x00, 0x02, 0x02, 0x01, 0x00, 0x02, 0x05, 0x05, 0x00, 0x03, 0x07, 0x01, 0x01
        /*0010*/ 	.byte	0x02, 0x03, 0x00, 0x00, 0x02, 0x06, 0x01, 0x00, 0x04, 0x0b, 0x08, 0x00, 0x01, 0x00, 0x00, 0x00
        /*0020*/ 	.byte	0x00, 0x00, 0x00, 0x00


//--------------------- .nv.info._Z9stencil2DPdS_ii --------------------------
	.section	.nv.info._Z9stencil2DPdS_ii,"",@"SHT_CUDA_INFO"
	.sectionflags	@""
	.align	4


	//----- nvinfo : EIATTR_CUDA_API_VERSION
	.align		4
        /*0000*/ 	.byte	0x04, 0x37
        /*0002*/ 	.short	(.L_7 - .L_6)
.L_6:
        /*0004*/ 	.word	0x00000082


	//----- nvinfo : EIATTR_KPARAM_INFO
	.align		4
.L_7:
        /*0008*/ 	.byte	0x04, 0x17
        /*000a*/ 	.short	(.L_9 - .L_8)
.L_8:
        /*000c*/ 	.word	0x00000000
        /*0010*/ 	.short	0x0003
        /*0012*/ 	.short	0x0014
        /*0014*/ 	.byte	0x00, 0xf0, 0x11, 0x00


	//----- nvinfo : EIATTR_KPARAM_INFO
	.align		4
.L_9:
        /*0018*/ 	.byte	0x04, 0x17
        /*001a*/ 	.short	(.L_11 - .L_10)
.L_10:
        /*001c*/ 	.word	0x00000000
        /*0020*/ 	.short	0x0002
        /*0022*/ 	.short	0x0010
        /*0024*/ 	.byte	0x00, 0xf0, 0x11, 0x00


	//----- nvinfo : EIATTR_KPARAM_INFO
	.align		4
.L_11:
        /*0028*/ 	.byte	0x04, 0x17
        /*002a*/ 	.short	(.L_13 - .L_12)
.L_12:
        /*002c*/ 	.word	0x00000000
        /*0030*/ 	.short	0x0001
        /*0032*/ 	.short	0x0008
        /*0034*/ 	.byte	0x00, 0xf5, 0x21, 0x00


	//----- nvinfo : EIATTR_KPARAM_INFO
	.align		4
.L_13:
        /*0038*/ 	.byte	0x04, 0x17
        /*003a*/ 	.short	(.L_15 - .L_14)
.L_14:
        /*003c*/ 	.word	0x00000000
        /*0040*/ 	.short	0x0000
        /*0042*/ 	.short	0x0000
        /*0044*/ 	.byte	0x00, 0xf5, 0x21, 0x00


	//----- nvinfo : EIATTR_SPARSE_MMA_MASK
	.align		4
.L_15:
        /*0048*/ 	.byte	0x03, 0x50
        /*004a*/ 	.short	0x0000


	//----- nvinfo : EIATTR_MAXREG_COUNT
	.align		4
        /*004c*/ 	.byte	0x03, 0x1b
        /*004e*/ 	.short	0x00ff


	//----- nvinfo : EIATTR_MERCURY_ISA_VERSION
	.align		4
        /*0050*/ 	.byte	0x03, 0x5f
        /*0052*/ 	.short	0x0101


	//----- nvinfo : EIATTR_VRC_CTA_INIT_COUNT
	.align		4
        /*0054*/ 	.byte	0x02, 0x4a
	.zero		1
	.zero		1


	//----- nvinfo : EIATTR_EXIT_INSTR_OFFSETS
	.align		4
        /*0058*/ 	.byte	0x04, 0x1c
        /*005a*/ 	.short	(.L_17 - .L_16)


	//   ....[0]....
.L_16:
        /*005c*/ 	.word	0x000000b0


	//   ....[1]....
        /*0060*/ 	.word	0x00000110


	//   ....[2]....
        /*0064*/ 	.word	0x000002d0


	//----- nvinfo : EIATTR_CBANK_PARAM_SIZE
	.align		4
.L_17:
        /*0068*/ 	.byte	0x03, 0x19
        /*006a*/ 	.short	0x0018


	//----- nvinfo : EIATTR_PARAM_CBANK
	.align		4
        /*006c*/ 	.byte	0x04, 0x0a
        /*006e*/ 	.short	(.L_19 - .L_18)
	.align		4
.L_18:
        /*0070*/ 	.word	index@(.nv.constant0._Z9stencil2DPdS_ii)
        /*0074*/ 	.short	0x0380
        /*0076*/ 	.short	0x0018


	//----- nvinfo : EIATTR_SW_WAR
	.align		4
.L_19:
        /*0078*/ 	.byte	0x04, 0x36
        /*007a*/ 	.short	(.L_21 - .L_20)
.L_20:
        /*007c*/ 	.word	0x00000008
.L_21:


//--------------------- .nv.callgraph             --------------------------
	.section	.nv.callgraph,"",@"SHT_CUDA_CALLGRAPH"
	.align	4
	.sectionentsize	8
	.align		4
        /*0000*/ 	.word	0x00000000
	.align		4
        /*0004*/ 	.word	0xffffffff
	.align		4
        /*0008*/ 	.word	0x00000000
	.align		4
        /*000c*/ 	.word	0xfffffffe
	.align		4
        /*0010*/ 	.word	0x00000000
	.align		4
        /*0014*/ 	.word	0xfffffffd
	.align		4
        /*0018*/ 	.word	0x00000000
	.align		4
        /*001c*/ 	.word	0xfffffffc


//--------------------- .text._Z9stencil2DPdS_ii  --------------------------
	.section	.text._Z9stencil2DPdS_ii,"ax",@progbits
	.align	128
        .global         _Z9stencil2DPdS_ii
        .type           _Z9stencil2DPdS_ii,@function
        .size           _Z9stencil2DPdS_ii,(.L_x_1 - _Z9stencil2DPdS_ii)
        .other          _Z9stencil2DPdS_ii,@"STO_CUDA_ENTRY STV_DEFAULT"
_Z9stencil2DPdS_ii:
.text._Z9stencil2DPdS_ii:
[----:B------:R-:W-:Y:S01]  /*0000*/  LDC R1, c[0x0][0x37c] ;  /* 0x0000df00ff017b82 */ /* 0x000fe20000000800 */
[----:B------:R-:W0:Y:S07]  /*0010*/  S2R R5, SR_TID.Y ;  /* 0x0000000000057919 */ /* 0x000e2e0000002200 */
[----:B------:R-:W1:Y:S01]  /*0020*/  LDC R0, c[0x0][0x360] ;  /* 0x0000d800ff007b82 */ /* 0x000e620000000800 */
[----:B------:R-:W1:Y:S07]  /*0030*/  S2R R3, SR_TID.X ;  /* 0x0000000000037919 */ /* 0x000e6e0000002100 */
[----:B------:R-:W0:Y:S08]  /*0040*/  S2UR UR5, SR_CTAID.Y ;  /* 0x00000000000579c3 */ /* 0x000e300000002600 */
[----:B------:R-:W0:Y:S08]  /*0050*/  LDC R2, c[0x0][0x364] ;  /* 0x0000d900ff027b82 */ /* 0x000e300000000800 */
[----:B------:R-:W1:Y:S01]  /*0060*/  S2UR UR4, SR_CTAID.X ;  /* 0x00000000000479c3 */ /* 0x000e620000002500 */
[----:B0-----:R-:W-:-:S05]  /*0070*/  IMAD R2, R2, UR5, R5 ;  /* 0x0000000502027c24 */ /* 0x001fca000f8e0205 */
[----:B------:R-:W-:Y:S01]  /*0080*/  ISETP.NE.AND P0, PT, R2, RZ, PT ;  /* 0x000000ff0200720c */ /* 0x000fe20003f05270 */
[----:B-1----:R-:W-:-:S05]  /*0090*/  IMAD R0, R0, UR4, R3 ;  /* 0x0000000400007c24 */ /* 0x002fca000f8e0203 */
[----:B------:R-:W-:-:S13]  /*00a0*/  ISETP.LT.OR P0, PT, R0, 0x1, !P0 ;  /* 0x000000010000780c */ /* 0x000fda0004701670 */
[----:B------:R-:W-:Y:S05]  /*00b0*/  @P0 EXIT ;  /* 0x000000000000094d */ /* 0x000fea0003800000 */
[----:B------:R-:W0:Y:S02]  /*00c0*/  LDCU.64 UR6, c[0x0][0x390] ;  /* 0x00007200ff0677ac */ /* 0x000e240008000a00 */
[----:B0-----:R-:W-:Y:S02]  /*00d0*/  UIADD3 UR4, UPT, UPT, UR7, -0x1, URZ ;  /* 0xffffffff07047890 */ /* 0x001fe4000fffe0ff */
[----:B------:R-:W-:-:S04]  /*00e0*/  UIADD3 UR5, UPT, UPT, UR6, -0x1, URZ ;  /* 0xffffffff06057890 */ /* 0x000fc8000fffe0ff */
[----:B------:R-:W-:-:S04]  /*00f0*/  ISETP.GE.AND P0, PT, R2, UR4, PT ;  /* 0x0000000402007c0c */ /* 0x000fc8000bf06270 */
[----:B------:R-:W-:-:S13]  /*0100*/  ISETP.GE.OR P0, PT, R0, UR5, P0 ;  /* 0x0000000500007c0c */ /* 0x000fda0008706670 */
[----:B------:R-:W-:Y:S05]  /*0110*/  @P0 EXIT ;  /* 0x000000000000094d */ /* 0x000fea0003800000 */
[----:B------:R-:W0:Y:S01]  /*0120*/  LDCU.64 UR8, c[0x0][0x380] ;  /* 0x00007000ff0877ac */ /* 0x000e220008000a00 */
[----:B------:R-:W-:Y:S02]  /*0130*/  IMAD R7, R2, UR6, RZ ;  /* 0x0000000602077c24 */ /* 0x000fe4000f8e02ff */
[----:B------:R-:W1:Y:S01]  /*0140*/  LDC.64 R2, c[0x0][0x380] ;  /* 0x0000e000ff027b82 */ /* 0x000e620000000a00 */
[----:B------:R-:W2:Y:S01]  /*0150*/  LDCU.64 UR4, c[0x0][0x358] ;  /* 0x00006b00ff0477ac */ /* 0x000ea20008000a00 */
[----:B------:R-:W-:Y:S01]  /*0160*/  VIADD R11, R7, UR6 ;  /* 0x00000006070b7c36 */ /* 0x000fe20008000000 */
[----:B------:R-:W-:Y:S01]  /*0170*/  IADD3 R5, P0, PT, R0, R7, RZ ;  /* 0x0000000700057210 */ /* 0x000fe20007f1e0ff */
[----:B------:R-:W-:-:S03]  /*0180*/  IMAD R10, RZ, RZ, -UR6 ;  /* 0x80000006ff0a7e24 */ /* 0x000fc6000f8e02ff */
[----:B------:R-:W-:Y:S02]  /*0190*/  LEA.HI.X.SX32 R6, R7, RZ, 0x1, P0 ;  /* 0x000000ff07067211 */ /* 0x000fe400000f0eff */
[----:B------:R-:W-:Y:S02]  /*01a0*/  IADD3 R13, PT, PT, R0, R11, RZ ;  /* 0x0000000b000d7210 */ /* 0x000fe40007ffe0ff */
[----:B0-----:R-:W-:-:S04]  /*01b0*/  LEA R4, P0, R5, UR8, 0x3 ;  /* 0x0000000805047c11 */ /* 0x001fc8000f8018ff */
[----:B------:R-:W-:Y:S01]  /*01c0*/  LEA.HI.X R5, R5, UR9, R6, 0x3, P0 ;  /* 0x0000000905057c11 */ /* 0x000fe200080f1c06 */
[----:B------:R-:W-:-:S04]  /*01d0*/  IMAD R15, R10, 0x2, R11 ;  /* 0x000000020a0f7824 */ /* 0x000fc800078e020b */
[----:B--2---:R-:W2:Y:S01]  /*01e0*/  LDG.E.64 R6, desc[UR4][R4.64+0x8] ;  /* 0x0000080404067981 */ /* 0x004ea2000c1e1b00 */
[----:B-1----:R-:W-:-:S03]  /*01f0*/  IMAD.WIDE R10, R13, 0x8, R2 ;  /* 0x000000080d0a7825 */ /* 0x002fc600078e0202 */
[----:B------:R0:W2:Y:S01]  /*0200*/  LDG.E.64 R8, desc[UR4][R4.64+-0x8] ;  /* 0xfffff80404087981 */ /* 0x0000a2000c1e1b00 */
[----:B------:R-:W-:-:S03]  /*0210*/  IADD3 R15, PT, PT, R0, R15, RZ ;  /* 0x0000000f000f7210 */ /* 0x000fc60007ffe0ff */
[----:B------:R-:W3:Y:S02]  /*0220*/  LDG.E.64 R10, desc[UR4][R10.64] ;  /* 0x000000040a0a7981 */ /* 0x000ee4000c1e1b00 */
[----:B------:R-:W-:-:S06]  /*0230*/  IMAD.WIDE R2, R15, 0x8, R2 ;  /* 0x000000080f027825 */ /* 0x000fcc00078e0202 */
[----:B------:R-:W4:Y:S01]  /*0240*/  LDG.E.64 R2, desc[UR4][R2.64] ;  /* 0x0000000402027981 */ /* 0x000f22000c1e1b00 */
[----:B0-----:R-:W-:Y:S01]  /*0250*/  VIADD R5, R15, UR6 ;  /* 0x000000060f057c36 */ /* 0x001fe20008000000 */
[----:B--2---:R-:W-:Y:S01]  /*0260*/  DADD R6, R6, R8 ;  /* 0x0000000006067229 */ /* 0x004fe20000000008 */
[----:B------:R-:W0:Y:S07]  /*0270*/  LDC.64 R8, c[0x0][0x388] ;  /* 0x0000e200ff087b82 */ /* 0x000e2e0000000a00 */
[----:B---3--:R-:W-:-:S08]  /*0280*/  DADD R6, R6, R10 ;  /* 0x0000000006067229 */ /* 0x008fd0000000000a */
[----:B----4-:R-:W-:-:S08]  /*0290*/  DADD R6, R6, R2 ;  /* 0x0000000006067229 */ /* 0x010fd00000000002 */
[----:B------:R-:W-:Y:S01]  /*02a0*/  DMUL R6, R6, 0.25 ;  /* 0x3fd0000006067828 */ /* 0x000fe20000000000 */
[----:B0-----:R-:W-:-:S06]  /*02b0*/  IMAD.WIDE R4, R5, 0x8, R8 ;  /* 0x0000000805047825 */ /* 0x001fcc00078e0208 */
[----:B------:R-:W-:Y:S01]  /*02c0*/  STG.E.64 desc[UR4][R4.64], R6 ;  /* 0x0000000604007986 */ /* 0x000fe2000c101b04 */
[----:B------:R-:W-:Y:S05]  /*02d0*/  EXIT ;  /* 0x000000000000794d */ /* 0x000fea0003800000 */
.L_x_0:
[----:B------:R-:W-:-:S00]  /*02e0*/  BRA `(.L_x_0) ;  /* 0xfffffffc00fc7947 */ /* 0x000fc0000383ffff */
[----:B------:R-:W-:-:S00]  /*02f0*/  NOP ;  /* 0x0000000000007918 */ /* 0x000fc00000000000 */
        /* <DEDUP_REMOVED lines=8> */
.L_x_1:


//--------------------- .nv.shared.reserved.0     --------------------------
	.section	.nv.shared.reserved.0,"aw",@nobits
	.weak		__nv_reservedSMEM_offset_0_alias
	.size		__nv_reservedSMEM_offset_0_alias, 0, 64
	.other		__nv_reservedSMEM_offset_0_alias,@"STO_CUDA_RESERVED_SHARED STV_DEFAULT"
__nv_reservedSMEM_offset_0_alias:
	.zero		0
	.zero		64


//--------------------- .nv.constant0._Z9stencil2DPdS_ii --------------------------
	.section	.nv.constant0._Z9stencil2DPdS_ii,"a",@progbits
	.sectionflags	@""
	.align	4
.nv.constant0._Z9stencil2DPdS_ii:
	.zero		920


//--------------------- SYMBOLS --------------------------

	.type		.nv.reservedSmem.offset0,@object
	.size		.nv.reservedSmem.offset0,0x4
